//
// Generated by NVIDIA NVVM Compiler
//
// Compiler Build ID: CL-36424714
// Cuda compilation tools, release 13.0, V13.0.88
// Based on NVVM 20.0.0
//

.version 9.0
.target sm_100
.address_size 64

	// .globl	_Z15ertek_beallitasPii

.visible .entry _Z15ertek_beallitasPii(
	.param .u64 .ptr .align 1 _Z15ertek_beallitasPii_param_0,
	.param .u32 _Z15ertek_beallitasPii_param_1
)
{
	.reg .b32 	%r<2>;
	.reg .b64 	%rd<3>;

	ld.param.u64 	%rd1, [_Z15ertek_beallitasPii_param_0];
	ld.param.u32 	%r1, [_Z15ertek_beallitasPii_param_1];
	cvta.to.global.u64 	%rd2, %rd1;
	st.global.u32 	[%rd2], %r1;
	ret;

}


// ===== COMPILED SASS (sm_100) =====

	.target	sm_100

	.elftype	@"ET_EXEC"


//--------------------- .note.nv.tkinfo           --------------------------
	.section	.note.nv.tkinfo,"",@"SHT_NOTE"
	.sectionflags	@"SHF_NOTE_NV_TKINFO"
	.tkinfo
        /*0018*/ 	.word	0x00000002
        /*0030*/ 	.string	""
        /*0030*/ 	.string	"ptxas"
        /*0030*/ 	.string	"Cuda compilation tools, release 13.0, V13.0.88"
        /*0030*/ 	.string	"Build cuda_13.0.r13.0/compiler.36424714_0"
        /*0030*/ 	.string	"-arch sm_100 -m 64 "



//--------------------- .note.nv.cuinfo           --------------------------
	.section	.note.nv.cuinfo,"",@"SHT_NOTE"
	.sectionflags	@"SHF_NOTE_NV_CUINFO"
        /*0018*/ 	.short	0x0002
        /*001a*/ 	.short	0x0064
        /*001c*/ 	.short	0x0082
	.zero		2


//--------------------- .nv.info                  --------------------------
	.section	.nv.info,"",@"SHT_CUDA_INFO"
	.align	4


	//----- nvinfo : EIATTR_REGCOUNT
	.align		4
        /*0000*/ 	.byte	0x04, 0x2f
        /*0002*/ 	.short	(.L_1 - .L_0)
	.align		4
.L_0:
        /*0004*/ 	.word	index@(_Z15ertek_beallitasPii)
        /*0008*/ 	.word	0x00000008


	//----- nvinfo : EIATTR_FRAME_SIZE
	.align		4
.L_1:
        /*000c*/ 	.byte	0x04, 0x11
        /*000e*/ 	.short	(.L_3 - .L_2)
	.align		4
.L_2:
        /*0010*/ 	.word	index@(_Z15ertek_beallitasPii)
        /*0014*/ 	.word	0x00000000


	//----- nvinfo : EIATTR_MIN_STACK_SIZE
	.align		4
.L_3:
        /*0018*/ 	.byte	0x04, 0x12
        /*001a*/ 	.short	(.L_5 - .L_4)
	.align		4
.L_4:
        /*001c*/ 	.word	index@(_Z15ertek_beallitasPii)
        /*0020*/ 	.word	0x00000000
.L_5:


//--------------------- .nv.compat                --------------------------
	.section	.nv.compat,"",@"SHT_CUDA_COMPAT_INFO"
	.align	4
        /*0000*/ 	.byte	0x02, 0x09, 0x00, 0x00, 0x02, 0x02, 0x01, 0x00, 0x02, 0x05, 0x05, 0x00, 0x03, 0x07, 0x01, 0x01
        /*0010*/ 	.byte	0x02, 0x03, 0x00, 0x00, 0x02, 0x06, 0x01, 0x00, 0x04, 0x0b, 0x08, 0x00, 0x09, 0x00, 0x00, 0x00
        /*0020*/ 	.byte	0x00, 0x00, 0x00, 0x00


//--------------------- .nv.info._Z15ertek_beallitasPii --------------------------
	.section	.nv.info._Z15ertek_beallitasPii,"",@"SHT_CUDA_INFO"
	.sectionflags	@""
	.align	4


	//----- nvinfo : EIATTR_CUDA_API_VERSION
	.align		4
        /*0000*/ 	.byte	0x04, 0x37
        /*0002*/ 	.short	(.L_7 - .L_6)
.L_6:
        /*0004*/ 	.word	0x00000082


	//----- nvinfo : EIATTR_KPARAM_INFO
	.align		4
.L_7:
        /*0008*/ 	.byte	0x04, 0x17
        /*000a*/ 	.short	(.L_9 - .L_8)
.L_8:
        /*000c*/ 	.word	0x00000000
        /*0010*/ 	.short	0x0001
        /*0012*/ 	.short	0x0008
        /*0014*/ 	.byte	0x00, 0xf0, 0x11, 0x00


	//----- nvinfo : EIATTR_KPARAM_INFO
	.align		4
.L_9:
        /*0018*/ 	.byte	0x04, 0x17
        /*001a*/ 	.short	(.L_11 - .L_10)
.L_10:
        /*001c*/ 	.word	0x00000000
        /*0020*/ 	.short	0x0000
        /*0022*/ 	.short	0x0000
        /*0024*/ 	.byte	0x00, 0xf5, 0x21, 0x00


	//----- nvinfo : EIATTR_SPARSE_MMA_MASK
	.align		4
.L_11:
        /*0028*/ 	.byte	0x03, 0x50
        /*002a*/ 	.short	0x0000


	//----- nvinfo : EIATTR_MAXREG_COUNT
	.align		4
        /*002c*/ 	.byte	0x03, 0x1b
        /*002e*/ 	.short	0x00ff


	//----- nvinfo : EIATTR_MERCURY_ISA_VERSION
	.align		4
        /*0030*/ 	.byte	0x03, 0x5f
        /*0032*/ 	.short	0x0101


	//----- nvinfo : EIATTR_VRC_CTA_INIT_COUNT
	.align		4
        /*0034*/ 	.byte	0x02, 0x4a
	.zero		1
	.zero		1


	//----- nvinfo : EIATTR_EXIT_INSTR_OFFSETS
	.align		4
        /*0038*/ 	.byte	0x04, 0x1c
        /*003a*/ 	.short	(.L_13 - .L_12)


	//   ....[0]....
.L_12:
        /*003c*/ 	.word	0x00000050


	//----- nvinfo : EIATTR_CBANK_PARAM_SIZE
	.align		4
.L_13:
        /*0040*/ 	.byte	0x03, 0x19
        /*0042*/ 	.short	0x000c


	//----- nvinfo : EIATTR_PARAM_CBANK
	.align		4
        /*0044*/ 	.byte	0x04, 0x0a
        /*0046*/ 	.short	(.L_15 - .L_14)
	.align		4
.L_14:
        /*0048*/ 	.word	index@(.nv.constant0._Z15ertek_beallitasPii)
        /*004c*/ 	.short	0x0380
        /*004e*/ 	.short	0x000c


	//----- nvinfo : EIATTR_SW_WAR
	.align		4
.L_15:
        /*0050*/ 	.byte	0x04, 0x36
        /*0052*/ 	.short	(.L_17 - .L_16)
.L_16:
        /*0054*/ 	.word	0x00000008
.L_17:


//--------------------- .nv.callgraph             --------------------------
	.section	.nv.callgraph,"",@"SHT_CUDA_CALLGRAPH"
	.align	4
	.sectionentsize	8
	.align		4
        /*0000*/ 	.word	0x00000000
	.align		4
        /*0004*/ 	.word	0xffffffff
	.align		4
        /*0008*/ 	.word	0x00000000
	.align		4
        /*000c*/ 	.word	0xfffffffe
	.align		4
        /*0010*/ 	.word	0x00000000
	.align		4
        /*0014*/ 	.word	0xfffffffd
	.align		4
        /*0018*/ 	.word	0x00000000
	.align		4
        /*001c*/ 	.word	0xfffffffc


//--------------------- .text._Z15ertek_beallitasPii --------------------------
	.section	.text._Z15ertek_beallitasPii,"ax",@progbits
	.align	128
        .global         _Z15ertek_beallitasPii
        .type           _Z15ertek_beallitasPii,@function
        .size           _Z15ertek_beallitasPii,(.L_x_1 - _Z15ertek_beallitasPii)
        .other          _Z15ertek_beallitasPii,@"STO_CUDA_ENTRY STV_DEFAULT"
_Z15ertek_beallitasPii:
.text._Z15ertek_beallitasPii:
[----:B------:R-:W-:Y:S08]  /*0000*/  LDC R1, c[0x0][0x37c] ;  /* 0x0000df00ff017b82 */ /* 0x000ff00000000800 */
[----:B------:R-:W0:Y:S01]  /*0010*/  LDC R5, c[0x0][0x388] ;  /* 0x0000e200ff057b82 */ /* 0x000e220000000800 */
[----:B------:R-:W0:Y:S07]  /*0020*/  LDCU.64 UR4, c[0x0][0x358] ;  /* 0x00006b00ff0477ac */ /* 0x000e2e0008000a00 */
[----:B------:R-:W0:Y:S02]  /*0030*/  LDC.64 R2, c[0x0][0x380] ;  /* 0x0000e000ff027b82 */ /* 0x000e240000000a00 */
[----:B0-----:R-:W-:Y:S01]  /*0040*/  STG.E desc[UR4][R2.64], R5 ;  /* 0x0000000502007986 */ /* 0x001fe2000c101904 */
[----:B------:R-:W-:Y:S05]  /*0050*/  EXIT ;  /* 0x000000000000794d */ /* 0x000fea0003800000 */
.L_x_0:
[----:B------:R-:W-:-:S00]  /*0060*/  BRA `(.L_x_0) ;  /* 0xfffffffc00fc7947 */ /* 0x000fc0000383ffff */
[----:B------:R-:W-:-:S00]  /*0070*/  NOP ;  /* 0x0000000000007918 */ /* 0x000fc00000000000 */
        /* <DEDUP_REMOVED lines=8> */
.L_x_1:


//--------------------- .nv.shared.reserved.0     --------------------------
	.section	.nv.shared.reserved.0,"aw",@nobits
	.weak		__nv_reservedSMEM_offset_0_alias
	.size		__nv_reservedSMEM_offset_0_alias, 0, 64
	.other		__nv_reservedSMEM_offset_0_alias,@"STO_CUDA_RESERVED_SHARED STV_DEFAULT"
__nv_reservedSMEM_offset_0_alias:
	.zero		0
	.zero		64


//--------------------- .nv.constant0._Z15ertek_beallitasPii --------------------------
	.section	.nv.constant0._Z15ertek_beallitasPii,"a",@progbits
	.sectionflags	@""
	.align	4
.nv.constant0._Z15ertek_beallitasPii:
	.zero		908


//--------------------- SYMBOLS --------------------------

	.type		.nv.reservedSmem.offset0,@object
	.size		.nv.reservedSmem.offset0,0x4
